//
// Generated by NVIDIA NVVM Compiler
//
// Compiler Build ID: CL-36424714
// Cuda compilation tools, release 13.0, V13.0.88
// Based on NVVM 20.0.0
//

.version 9.0
.target sm_100
.address_size 64

	// .globl	_Z10KernelTestPfii

.visible .entry _Z10KernelTestPfii(
	.param .u64 .ptr .align 1 _Z10KernelTestPfii_param_0,
	.param .u32 _Z10KernelTestPfii_param_1,
	.param .u32 _Z10KernelTestPfii_param_2
)
{


	ret;

}


// ===== COMPILED SASS (sm_100) =====

	.target	sm_100

	.elftype	@"ET_EXEC"


//--------------------- .note.nv.tkinfo           --------------------------
	.section	.note.nv.tkinfo,"",@"SHT_NOTE"
	.sectionflags	@"SHF_NOTE_NV_TKINFO"
	.tkinfo
        /*0018*/ 	.word	0x00000002
        /*0030*/ 	.string	""
        /*0030*/ 	.string	"ptxas"
        /*0030*/ 	.string	"Cuda compilation tools, release 13.0, V13.0.88"
        /*0030*/ 	.string	"Build cuda_13.0.r13.0/compiler.36424714_0"
        /*0030*/ 	.string	"-arch sm_100 -m 64 "



//--------------------- .note.nv.cuinfo           --------------------------
	.section	.note.nv.cuinfo,"",@"SHT_NOTE"
	.sectionflags	@"SHF_NOTE_NV_CUINFO"
        /*0018*/ 	.short	0x0002
        /*001a*/ 	.short	0x0064
        /*001c*/ 	.short	0x0082
	.zero		2


//--------------------- .nv.info                  --------------------------
	.section	.nv.info,"",@"SHT_CUDA_INFO"
	.align	4


	//----- nvinfo : EIATTR_REGCOUNT
	.align		4
        /*0000*/ 	.byte	0x04, 0x2f
        /*0002*/ 	.short	(.L_1 - .L_0)
	.align		4
.L_0:
        /*0004*/ 	.word	index@(_Z10KernelTestPfii)
        /*0008*/ 	.word	0x00000004


	//----- nvinfo : EIATTR_FRAME_SIZE
	.align		4
.L_1:
        /*000c*/ 	.byte	0x04, 0x11
        /*000e*/ 	.short	(.L_3 - .L_2)
	.align		4
.L_2:
        /*0010*/ 	.word	index@(_Z10KernelTestPfii)
        /*0014*/ 	.word	0x00000000


	//----- nvinfo : EIATTR_MIN_STACK_SIZE
	.align		4
.L_3:
        /*0018*/ 	.byte	0x04, 0x12
        /*001a*/ 	.short	(.L_5 - .L_4)
	.align		4
.L_4:
        /*001c*/ 	.word	index@(_Z10KernelTestPfii)
        /*0020*/ 	.word	0x00000000
.L_5:


//--------------------- .nv.compat                --------------------------
	.section	.nv.compat,"",@"SHT_CUDA_COMPAT_INFO"
	.align	4
        /*0000*/ 	.byte	0x02, 0x09, 0x00, 0x00, 0x02, 0x02, 0x01, 0x00, 0x02, 0x05, 0x05, 0x00, 0x03, 0x07, 0x01, 0x01
        /*0010*/ 	.byte	0x02, 0x03, 0x00, 0x00, 0x02, 0x06, 0x01, 0x00, 0x04, 0x0b, 0x08, 0x00, 0x09, 0x00, 0x00, 0x00
        /*0020*/ 	.byte	0x00, 0x00, 0x00, 0x00


//--------------------- .nv.info._Z10KernelTestPfii --------------------------
	.section	.nv.info._Z10KernelTestPfii,"",@"SHT_CUDA_INFO"
	.sectionflags	@""
	.align	4


	//----- nvinfo : EIATTR_CUDA_API_VERSION
	.align		4
        /*0000*/ 	.byte	0x04, 0x37
        /*0002*/ 	.short	(.L_7 - .L_6)
.L_6:
        /*0004*/ 	.word	0x00000082


	//----- nvinfo : EIATTR_KPARAM_INFO
	.align		4
.L_7:
        /*0008*/ 	.byte	0x04, 0x17
        /*000a*/ 	.short	(.L_9 - .L_8)
.L_8:
        /*000c*/ 	.word	0x00000000
        /*0010*/ 	.short	0x0002
        /*0012*/ 	.short	0x000c
        /*0014*/ 	.byte	0x00, 0xf0, 0x11, 0x00


	//----- nvinfo : EIATTR_KPARAM_INFO
	.align		4
.L_9:
        /*0018*/ 	.byte	0x04, 0x17
        /*001a*/ 	.short	(.L_11 - .L_10)
.L_10:
        /*001c*/ 	.word	0x00000000
        /*0020*/ 	.short	0x0001
        /*0022*/ 	.short	0x0008
        /*0024*/ 	.byte	0x00, 0xf0, 0x11, 0x00


	//----- nvinfo : EIATTR_KPARAM_INFO
	.align		4
.L_11:
        /*0028*/ 	.byte	0x04, 0x17
        /*002a*/ 	.short	(.L_13 - .L_12)
.L_12:
        /*002c*/ 	.word	0x00000000
        /*0030*/ 	.short	0x0000
        /*0032*/ 	.short	0x0000
        /*0034*/ 	.byte	0x00, 0xf5, 0x21, 0x00


	//----- nvinfo : EIATTR_SPARSE_MMA_MASK
	.align		4
.L_13:
        /*0038*/ 	.byte	0x03, 0x50
        /*003a*/ 	.short	0x0000


	//----- nvinfo : EIATTR_MAXREG_COUNT
	.align		4
        /*003c*/ 	.byte	0x03, 0x1b
        /*003e*/ 	.short	0x00ff


	//----- nvinfo : EIATTR_MERCURY_ISA_VERSION
	.align		4
        /*0040*/ 	.byte	0x03, 0x5f
        /*0042*/ 	.short	0x0101


	//----- nvinfo : EIATTR_VRC_CTA_INIT_COUNT
	.align		4
        /*0044*/ 	.byte	0x02, 0x4a
	.zero		1
	.zero		1


	//----- nvinfo : EIATTR_EXIT_INSTR_OFFSETS
	.align		4
        /*0048*/ 	.byte	0x04, 0x1c
        /*004a*/ 	.short	(.L_15 - .L_14)


	//   ....[0]....
.L_14:
        /*004c*/ 	.word	0x00000010


	//----- nvinfo : EIATTR_CBANK_PARAM_SIZE
	.align		4
.L_15:
        /*0050*/ 	.byte	0x03, 0x19
        /*0052*/ 	.short	0x0010


	//----- nvinfo : EIATTR_PARAM_CBANK
	.align		4
        /*0054*/ 	.byte	0x04, 0x0a
        /*0056*/ 	.short	(.L_17 - .L_16)
	.align		4
.L_16:
        /*0058*/ 	.word	index@(.nv.constant0._Z10KernelTestPfii)
        /*005c*/ 	.short	0x0380
        /*005e*/ 	.short	0x0010


	//----- nvinfo : EIATTR_SW_WAR
	.align		4
.L_17:
        /*0060*/ 	.byte	0x04, 0x36
        /*0062*/ 	.short	(.L_19 - .L_18)
.L_18:
        /*0064*/ 	.word	0x00000008
.L_19:


//--------------------- .nv.callgraph             --------------------------
	.section	.nv.callgraph,"",@"SHT_CUDA_CALLGRAPH"
	.align	4
	.sectionentsize	8
	.align		4
        /*0000*/ 	.word	0x00000000
	.align		4
        /*0004*/ 	.word	0xffffffff
	.align		4
        /*0008*/ 	.word	0x00000000
	.align		4
        /*000c*/ 	.word	0xfffffffe
	.align		4
        /*0010*/ 	.word	0x00000000
	.align		4
        /*0014*/ 	.word	0xfffffffd
	.align		4
        /*0018*/ 	.word	0x00000000
	.align		4
        /*001c*/ 	.word	0xfffffffc


//--------------------- .text._Z10KernelTestPfii  --------------------------
	.section	.text._Z10KernelTestPfii,"ax",@progbits
	.align	128
        .global         _Z10KernelTestPfii
        .type           _Z10KernelTestPfii,@function
        .size           _Z10KernelTestPfii,(.L_x_1 - _Z10KernelTestPfii)
        .other          _Z10KernelTestPfii,@"STO_CUDA_ENTRY STV_DEFAULT"
_Z10KernelTestPfii:
.text._Z10KernelTestPfii:
[----:B------:R-:W-:Y:S01]  /*0000*/  LDC R1, c[0x0][0x37c] ;  /* 0x0000df00ff017b82 */ /* 0x000fe20000000800 */
[----:B------:R-:W-:Y:S05]  /*0010*/  EXIT ;  /* 0x000000000000794d */ /* 0x000fea0003800000 */
.L_x_0:
[----:B------:R-:W-:-:S00]  /*0020*/  BRA `(.L_x_0) ;  /* 0xfffffffc00fc7947 */ /* 0x000fc0000383ffff */
[----:B------:R-:W-:-:S00]  /*0030*/  NOP ;  /* 0x0000000000007918 */ /* 0x000fc00000000000 */
        /* <DEDUP_REMOVED lines=12> */
.L_x_1:


//--------------------- .nv.shared.reserved.0     --------------------------
	.section	.nv.shared.reserved.0,"aw",@nobits
	.weak		__nv_reservedSMEM_offset_0_alias
	.size		__nv_reservedSMEM_offset_0_alias, 0, 64
	.other		__nv_reservedSMEM_offset_0_alias,@"STO_CUDA_RESERVED_SHARED STV_DEFAULT"
__nv_reservedSMEM_offset_0_alias:
	.zero		0
	.zero		64


//--------------------- .nv.constant0._Z10KernelTestPfii --------------------------
	.section	.nv.constant0._Z10KernelTestPfii,"a",@progbits
	.sectionflags	@""
	.align	4
.nv.constant0._Z10KernelTestPfii:
	.zero		912


//--------------------- SYMBOLS --------------------------

	.type		.nv.reservedSmem.offset0,@object
	.size		.nv.reservedSmem.offset0,0x4
